//
// Generated by NVIDIA NVVM Compiler
//
// Compiler Build ID: CL-36424714
// Cuda compilation tools, release 13.0, V13.0.88
// Based on NVVM 20.0.0
//

.version 9.0
.target sm_100
.address_size 64

	// .globl	_Z18scan_workefficientPfS_S_ii
.extern .shared .align 16 .b8 temp[];

.visible .entry _Z18scan_workefficientPfS_S_ii(
	.param .u64 .ptr .align 1 _Z18scan_workefficientPfS_S_ii_param_0,
	.param .u64 .ptr .align 1 _Z18scan_workefficientPfS_S_ii_param_1,
	.param .u64 .ptr .align 1 _Z18scan_workefficientPfS_S_ii_param_2,
	.param .u32 _Z18scan_workefficientPfS_S_ii_param_3,
	.param .u32 _Z18scan_workefficientPfS_S_ii_param_4
)
{
	.reg .pred 	%p<9>;
	.reg .b32 	%r<47>;
	.reg .b32 	%f<12>;
	.reg .b64 	%rd<13>;

	ld.param.u64 	%rd1, [_Z18scan_workefficientPfS_S_ii_param_0];
	ld.param.u64 	%rd3, [_Z18scan_workefficientPfS_S_ii_param_1];
	ld.param.u64 	%rd2, [_Z18scan_workefficientPfS_S_ii_param_2];
	ld.param.u32 	%r17, [_Z18scan_workefficientPfS_S_ii_param_3];
	ld.param.u32 	%r19, [_Z18scan_workefficientPfS_S_ii_param_4];
	cvta.to.global.u64 	%rd4, %rd3;
	mov.u32 	%r1, %tid.x;
	mov.u32 	%r20, %ctaid.x;
	add.s32 	%r2, %r19, %r20;
	shl.b32 	%r21, %r2, 11;
	shl.b32 	%r22, %r1, 1;
	or.b32  	%r3, %r21, %r22;
	mul.wide.s32 	%rd5, %r3, 4;
	add.s64 	%rd6, %rd4, %rd5;
	ld.global.f32 	%f1, [%rd6];
	shl.b32 	%r23, %r1, 3;
	mov.u32 	%r24, temp;
	add.s32 	%r4, %r24, %r23;
	ld.global.f32 	%f2, [%rd6+4];
	or.b32  	%r5, %r22, 1;
	st.shared.v2.f32 	[%r4], {%f1, %f2};
	shr.s32 	%r42, %r17, 1;
	setp.lt.s32 	%p1, %r42, 1;
	mov.b32 	%r44, 1;
	@%p1 bra 	$L__BB0_5;
	mov.b32 	%r44, 1;
$L__BB0_2:
	bar.sync 	0;
	setp.ge.s32 	%p2, %r1, %r42;
	@%p2 bra 	$L__BB0_4;
	mul.lo.s32 	%r26, %r44, %r5;
	shl.b32 	%r27, %r26, 2;
	add.s32 	%r29, %r24, %r27;
	ld.shared.f32 	%f3, [%r29+-4];
	shl.b32 	%r30, %r44, 2;
	add.s32 	%r31, %r29, %r30;
	ld.shared.f32 	%f4, [%r31+-4];
	add.f32 	%f5, %f3, %f4;
	st.shared.f32 	[%r31+-4], %f5;
$L__BB0_4:
	shl.b32 	%r44, %r44, 1;
	shr.u32 	%r10, %r42, 1;
	setp.gt.u32 	%p3, %r42, 1;
	mov.u32 	%r42, %r10;
	@%p3 bra 	$L__BB0_2;
$L__BB0_5:
	setp.ne.s32 	%p4, %r1, 0;
	@%p4 bra 	$L__BB0_9;
	setp.eq.s64 	%p5, %rd2, 0;
	shl.b32 	%r32, %r17, 2;
	add.s32 	%r12, %r24, %r32;
	@%p5 bra 	$L__BB0_8;
	ld.shared.f32 	%f6, [%r12+-4];
	cvta.to.global.u64 	%rd7, %rd2;
	mul.wide.s32 	%rd8, %r2, 4;
	add.s64 	%rd9, %rd7, %rd8;
	st.global.f32 	[%rd9], %f6;
$L__BB0_8:
	mov.b32 	%r34, 0;
	st.shared.u32 	[%r12+-4], %r34;
$L__BB0_9:
	setp.lt.s32 	%p6, %r17, 2;
	@%p6 bra 	$L__BB0_14;
	mov.b32 	%r45, 1;
$L__BB0_11:
	shr.u32 	%r44, %r44, 1;
	bar.sync 	0;
	setp.ge.u32 	%p7, %r1, %r45;
	@%p7 bra 	$L__BB0_13;
	mul.lo.s32 	%r36, %r44, %r5;
	shl.b32 	%r37, %r36, 2;
	add.s32 	%r39, %r24, %r37;
	ld.shared.f32 	%f7, [%r39+-4];
	shl.b32 	%r40, %r44, 2;
	add.s32 	%r41, %r39, %r40;
	ld.shared.f32 	%f8, [%r41+-4];
	st.shared.f32 	[%r39+-4], %f8;
	add.f32 	%f9, %f7, %f8;
	st.shared.f32 	[%r41+-4], %f9;
$L__BB0_13:
	shl.b32 	%r45, %r45, 1;
	setp.lt.s32 	%p8, %r45, %r17;
	@%p8 bra 	$L__BB0_11;
$L__BB0_14:
	cvta.to.global.u64 	%rd10, %rd1;
	bar.sync 	0;
	ld.shared.v2.f32 	{%f10, %f11}, [%r4];
	add.s64 	%rd12, %rd10, %rd5;
	st.global.f32 	[%rd12], %f10;
	st.global.f32 	[%rd12+4], %f11;
	ret;

}
	// .globl	_Z11consolidatePfS_
.visible .entry _Z11consolidatePfS_(
	.param .u64 .ptr .align 1 _Z11consolidatePfS__param_0,
	.param .u64 .ptr .align 1 _Z11consolidatePfS__param_1
)
{
	.reg .b32 	%r<3>;
	.reg .b32 	%f<7>;
	.reg .b64 	%rd<7>;

	ld.param.u64 	%rd1, [_Z11consolidatePfS__param_0];
	ld.param.u64 	%rd2, [_Z11consolidatePfS__param_1];
	cvta.to.global.u64 	%rd3, %rd1;
	cvta.to.global.u64 	%rd4, %rd2;
	mov.u32 	%r1, %tid.x;
	ld.global.f32 	%f1, [%rd4];
	shl.b32 	%r2, %r1, 1;
	mul.wide.u32 	%rd5, %r2, 4;
	add.s64 	%rd6, %rd3, %rd5;
	ld.global.f32 	%f2, [%rd6+8192];
	add.f32 	%f3, %f1, %f2;
	st.global.f32 	[%rd6+8192], %f3;
	ld.global.f32 	%f4, [%rd4];
	ld.global.f32 	%f5, [%rd6+8196];
	add.f32 	%f6, %f4, %f5;
	st.global.f32 	[%rd6+8196], %f6;
	ret;

}
	// .globl	_Z6updatePfS_i
.visible .entry _Z6updatePfS_i(
	.param .u64 .ptr .align 1 _Z6updatePfS_i_param_0,
	.param .u64 .ptr .align 1 _Z6updatePfS_i_param_1,
	.param .u32 _Z6updatePfS_i_param_2
)
{
	.reg .b32 	%r<8>;
	.reg .b32 	%f<7>;
	.reg .b64 	%rd<9>;

	ld.param.u64 	%rd1, [_Z6updatePfS_i_param_0];
	ld.param.u64 	%rd2, [_Z6updatePfS_i_param_1];
	ld.param.u32 	%r1, [_Z6updatePfS_i_param_2];
	cvta.to.global.u64 	%rd3, %rd1;
	cvta.to.global.u64 	%rd4, %rd2;
	mov.u32 	%r2, %tid.x;
	mov.u32 	%r3, %ctaid.x;
	add.s32 	%r4, %r1, %r3;
	mul.wide.s32 	%rd5, %r4, 4;
	add.s64 	%rd6, %rd4, %rd5;
	ld.global.f32 	%f1, [%rd6];
	shl.b32 	%r5, %r4, 11;
	shl.b32 	%r6, %r2, 1;
	or.b32  	%r7, %r5, %r6;
	mul.wide.s32 	%rd7, %r7, 4;
	add.s64 	%rd8, %rd3, %rd7;
	ld.global.f32 	%f2, [%rd8];
	add.f32 	%f3, %f1, %f2;
	st.global.f32 	[%rd8], %f3;
	ld.global.f32 	%f4, [%rd6];
	ld.global.f32 	%f5, [%rd8+4];
	add.f32 	%f6, %f4, %f5;
	st.global.f32 	[%rd8+4], %f6;
	ret;

}


// ===== COMPILED SASS (sm_100) =====

	.target	sm_100

	.elftype	@"ET_EXEC"


//--------------------- .note.nv.tkinfo           --------------------------
	.section	.note.nv.tkinfo,"",@"SHT_NOTE"
	.sectionflags	@"SHF_NOTE_NV_TKINFO"
	.tkinfo
        /*0018*/ 	.word	0x00000002
        /*0030*/ 	.string	""
        /*0030*/ 	.string	"ptxas"
        /*0030*/ 	.string	"Cuda compilation tools, release 13.0, V13.0.88"
        /*0030*/ 	.string	"Build cuda_13.0.r13.0/compiler.36424714_0"
        /*0030*/ 	.string	"-arch sm_100 -m 64 "



//--------------------- .note.nv.cuinfo           --------------------------
	.section	.note.nv.cuinfo,"",@"SHT_NOTE"
	.sectionflags	@"SHF_NOTE_NV_CUINFO"
        /*0018*/ 	.short	0x0002
        /*001a*/ 	.short	0x0064
        /*001c*/ 	.short	0x0082
	.zero		2


//--------------------- .nv.info                  --------------------------
	.section	.nv.info,"",@"SHT_CUDA_INFO"
	.align	4


	//----- nvinfo : EIATTR_REGCOUNT
	.align		4
        /*0000*/ 	.byte	0x04, 0x2f
        /*0002*/ 	.short	(.L_1 - .L_0)
	.align		4
.L_0:
        /*0004*/ 	.word	index@(_Z18scan_workefficientPfS_S_ii)
        /*0008*/ 	.word	0x0000000e


	//----- nvinfo : EIATTR_FRAME_SIZE
	.align		4
.L_1:
        /*000c*/ 	.byte	0x04, 0x11
        /*000e*/ 	.short	(.L_3 - .L_2)
	.align		4
.L_2:
        /*0010*/ 	.word	index@(_Z18scan_workefficientPfS_S_ii)
        /*0014*/ 	.word	0x00000000


	//----- nvinfo : EIATTR_REGCOUNT
	.align		4
.L_3:
        /*0018*/ 	.byte	0x04, 0x2f
        /*001a*/ 	.short	(.L_5 - .L_4)
	.align		4
.L_4:
        /*001c*/ 	.word	index@(_Z11consolidatePfS_)
        /*0020*/ 	.word	0x0000000c


	//----- nvinfo : EIATTR_FRAME_SIZE
	.align		4
.L_5:
        /*0024*/ 	.byte	0x04, 0x11
        /*0026*/ 	.short	(.L_7 - .L_6)
	.align		4
.L_6:
        /*0028*/ 	.word	index@(_Z11consolidatePfS_)
        /*002c*/ 	.word	0x00000000


	//----- nvinfo : EIATTR_REGCOUNT
	.align		4
.L_7:
        /*0030*/ 	.byte	0x04, 0x2f
        /*0032*/ 	.short	(.L_9 - .L_8)
	.align		4
.L_8:
        /*0034*/ 	.word	index@(_Z6updatePfS_i)
        /*0038*/ 	.word	0x0000000c


	//----- nvinfo : EIATTR_FRAME_SIZE
	.align		4
.L_9:
        /*003c*/ 	.byte	0x04, 0x11
        /*003e*/ 	.short	(.L_11 - .L_10)
	.align		4
.L_10:
        /*0040*/ 	.word	index@(_Z6updatePfS_i)
        /*0044*/ 	.word	0x00000000


	//----- nvinfo : EIATTR_MIN_STACK_SIZE
	.align		4
.L_11:
        /*0048*/ 	.byte	0x04, 0x12
        /*004a*/ 	.short	(.L_13 - .L_12)
	.align		4
.L_12:
        /*004c*/ 	.word	index@(_Z6updatePfS_i)
        /*0050*/ 	.word	0x00000000


	//----- nvinfo : EIATTR_MIN_STACK_SIZE
	.align		4
.L_13:
        /*0054*/ 	.byte	0x04, 0x12
        /*0056*/ 	.short	(.L_15 - .L_14)
	.align		4
.L_14:
        /*0058*/ 	.word	index@(_Z11consolidatePfS_)
        /*005c*/ 	.word	0x00000000


	//----- nvinfo : EIATTR_MIN_STACK_SIZE
	.align		4
.L_15:
        /*0060*/ 	.byte	0x04, 0x12
        /*0062*/ 	.short	(.L_17 - .L_16)
	.align		4
.L_16:
        /*0064*/ 	.word	index@(_Z18scan_workefficientPfS_S_ii)
        /*0068*/ 	.word	0x00000000
.L_17:


//--------------------- .nv.compat                --------------------------
	.section	.nv.compat,"",@"SHT_CUDA_COMPAT_INFO"
	.align	4
        /*0000*/ 	.byte	0x02, 0x09, 0x00, 0x00, 0x02, 0x02, 0x01, 0x00, 0x02, 0x05, 0x05, 0x00, 0x03, 0x07, 0x01, 0x01
        /*0010*/ 	.byte	0x02, 0x03, 0x00, 0x00, 0x02, 0x06, 0x01, 0x00, 0x04, 0x0b, 0x08, 0x00, 0x09, 0x00, 0x00, 0x00
        /*0020*/ 	.byte	0x00, 0x00, 0x00, 0x00


//--------------------- .nv.info._Z6updatePfS_i   --------------------------
	.section	.nv.info._Z6updatePfS_i,"",@"SHT_CUDA_INFO"
	.sectionflags	@""
	.align	4


	//----- nvinfo : EIATTR_CUDA_API_VERSION
	.align		4
        /*0000*/ 	.byte	0x04, 0x37
        /*0002*/ 	.short	(.L_19 - .L_18)
.L_18:
        /*0004*/ 	.word	0x00000082


	//----- nvinfo : EIATTR_KPARAM_INFO
	.align		4
.L_19:
        /*0008*/ 	.byte	0x04, 0x17
        /*000a*/ 	.short	(.L_21 - .L_20)
.L_20:
        /*000c*/ 	.word	0x00000000
        /*0010*/ 	.short	0x0002
        /*0012*/ 	.short	0x0010
        /*0014*/ 	.byte	0x00, 0xf0, 0x11, 0x00


	//----- nvinfo : EIATTR_KPARAM_INFO
	.align		4
.L_21:
        /*0018*/ 	.byte	0x04, 0x17
        /*001a*/ 	.short	(.L_23 - .L_22)
.L_22:
        /*001c*/ 	.word	0x00000000
        /*0020*/ 	.short	0x0001
        /*0022*/ 	.short	0x0008
        /*0024*/ 	.byte	0x00, 0xf5, 0x21, 0x00


	//----- nvinfo : EIATTR_KPARAM_INFO
	.align		4
.L_23:
        /*0028*/ 	.byte	0x04, 0x17
        /*002a*/ 	.short	(.L_25 - .L_24)
.L_24:
        /*002c*/ 	.word	0x00000000
        /*0030*/ 	.short	0x0000
        /*0032*/ 	.short	0x0000
        /*0034*/ 	.byte	0x00, 0xf5, 0x21, 0x00


	//----- nvinfo : EIATTR_SPARSE_MMA_MASK
	.align		4
.L_25:
        /*0038*/ 	.byte	0x03, 0x50
        /*003a*/ 	.short	0x0000


	//----- nvinfo : EIATTR_MAXREG_COUNT
	.align		4
        /*003c*/ 	.byte	0x03, 0x1b
        /*003e*/ 	.short	0x00ff


	//----- nvinfo : EIATTR_MERCURY_ISA_VERSION
	.align		4
        /*0040*/ 	.byte	0x03, 0x5f
        /*0042*/ 	.short	0x0101


	//----- nvinfo : EIATTR_VRC_CTA_INIT_COUNT
	.align		4
        /*0044*/ 	.byte	0x02, 0x4a
	.zero		1
	.zero		1


	//----- nvinfo : EIATTR_EXIT_INSTR_OFFSETS
	.align		4
        /*0048*/ 	.byte	0x04, 0x1c
        /*004a*/ 	.short	(.L_27 - .L_26)


	//   ....[0]....
.L_26:
        /*004c*/ 	.word	0x00000150


	//----- nvinfo : EIATTR_CBANK_PARAM_SIZE
	.align		4
.L_27:
        /*0050*/ 	.byte	0x03, 0x19
        /*0052*/ 	.short	0x0014


	//----- nvinfo : EIATTR_PARAM_CBANK
	.align		4
        /*0054*/ 	.byte	0x04, 0x0a
        /*0056*/ 	.short	(.L_29 - .L_28)
	.align		4
.L_28:
        /*0058*/ 	.word	index@(.nv.constant0._Z6updatePfS_i)
        /*005c*/ 	.short	0x0380
        /*005e*/ 	.short	0x0014


	//----- nvinfo : EIATTR_SW_WAR
	.align		4
.L_29:
        /*0060*/ 	.byte	0x04, 0x36
        /*0062*/ 	.short	(.L_31 - .L_30)
.L_30:
        /*0064*/ 	.word	0x00000008
.L_31:


//--------------------- .nv.info._Z11consolidatePfS_ --------------------------
	.section	.nv.info._Z11consolidatePfS_,"",@"SHT_CUDA_INFO"
	.sectionflags	@""
	.align	4


	//----- nvinfo : EIATTR_CUDA_API_VERSION
	.align		4
        /*0000*/ 	.byte	0x04, 0x37
        /*0002*/ 	.short	(.L_33 - .L_32)
.L_32:
        /*0004*/ 	.word	0x00000082


	//----- nvinfo : EIATTR_KPARAM_INFO
	.align		4
.L_33:
        /*0008*/ 	.byte	0x04, 0x17
        /*000a*/ 	.short	(.L_35 - .L_34)
.L_34:
        /*000c*/ 	.word	0x00000000
        /*0010*/ 	.short	0x0001
        /*0012*/ 	.short	0x0008
        /*0014*/ 	.byte	0x00, 0xf5, 0x21, 0x00


	//----- nvinfo : EIATTR_KPARAM_INFO
	.align		4
.L_35:
        /*0018*/ 	.byte	0x04, 0x17
        /*001a*/ 	.short	(.L_37 - .L_36)
.L_36:
        /*001c*/ 	.word	0x00000000
        /*0020*/ 	.short	0x0000
        /*0022*/ 	.short	0x0000
        /*0024*/ 	.byte	0x00, 0xf5, 0x21, 0x00


	//----- nvinfo : EIATTR_SPARSE_MMA_MASK
	.align		4
.L_37:
        /*0028*/ 	.byte	0x03, 0x50
        /*002a*/ 	.short	0x0000


	//----- nvinfo : EIATTR_MAXREG_COUNT
	.align		4
        /*002c*/ 	.byte	0x03, 0x1b
        /*002e*/ 	.short	0x00ff


	//----- nvinfo : EIATTR_MERCURY_ISA_VERSION
	.align		4
        /*0030*/ 	.byte	0x03, 0x5f
        /*0032*/ 	.short	0x0101


	//----- nvinfo : EIATTR_VRC_CTA_INIT_COUNT
	.align		4
        /*0034*/ 	.byte	0x02, 0x4a
	.zero		1
	.zero		1


	//----- nvinfo : EIATTR_EXIT_INSTR_OFFSETS
	.align		4
        /*0038*/ 	.byte	0x04, 0x1c
        /*003a*/ 	.short	(.L_39 - .L_38)


	//   ....[0]....
.L_38:
        /*003c*/ 	.word	0x000000f0


	//----- nvinfo : EIATTR_CBANK_PARAM_SIZE
	.align		4
.L_39:
        /*0040*/ 	.byte	0x03, 0x19
        /*0042*/ 	.short	0x0010


	//----- nvinfo : EIATTR_PARAM_CBANK
	.align		4
        /*0044*/ 	.byte	0x04, 0x0a
        /*0046*/ 	.short	(.L_41 - .L_40)
	.align		4
.L_40:
        /*0048*/ 	.word	index@(.nv.constant0._Z11consolidatePfS_)
        /*004c*/ 	.short	0x0380
        /*004e*/ 	.short	0x0010


	//----- nvinfo : EIATTR_SW_WAR
	.align		4
.L_41:
        /*0050*/ 	.byte	0x04, 0x36
        /*0052*/ 	.short	(.L_43 - .L_42)
.L_42:
        /*0054*/ 	.word	0x00000008
.L_43:


//--------------------- .nv.info._Z18scan_workefficientPfS_S_ii --------------------------
	.section	.nv.info._Z18scan_workefficientPfS_S_ii,"",@"SHT_CUDA_INFO"
	.sectionflags	@""
	.align	4


	//----- nvinfo : EIATTR_CUDA_API_VERSION
	.align		4
        /*0000*/ 	.byte	0x04, 0x37
        /*0002*/ 	.short	(.L_45 - .L_44)
.L_44:
        /*0004*/ 	.word	0x00000082


	//----- nvinfo : EIATTR_KPARAM_INFO
	.align		4
.L_45:
        /*0008*/ 	.byte	0x04, 0x17
        /*000a*/ 	.short	(.L_47 - .L_46)
.L_46:
        /*000c*/ 	.word	0x00000000
        /*0010*/ 	.short	0x0004
        /*0012*/ 	.short	0x001c
        /*0014*/ 	.byte	0x00, 0xf0, 0x11, 0x00


	//----- nvinfo : EIATTR_KPARAM_INFO
	.align		4
.L_47:
        /*0018*/ 	.byte	0x04, 0x17
        /*001a*/ 	.short	(.L_49 - .L_48)
.L_48:
        /*001c*/ 	.word	0x00000000
        /*0020*/ 	.short	0x0003
        /*0022*/ 	.short	0x0018
        /*0024*/ 	.byte	0x00, 0xf0, 0x11, 0x00


	//----- nvinfo : EIATTR_KPARAM_INFO
	.align		4
.L_49:
        /*0028*/ 	.byte	0x04, 0x17
        /*002a*/ 	.short	(.L_51 - .L_50)
.L_50:
        /*002c*/ 	.word	0x00000000
        /*0030*/ 	.short	0x0002
        /*0032*/ 	.short	0x0010
        /*0034*/ 	.byte	0x00, 0xf5, 0x21, 0x00


	//----- nvinfo : EIATTR_KPARAM_INFO
	.align		4
.L_51:
        /*0038*/ 	.byte	0x04, 0x17
        /*003a*/ 	.short	(.L_53 - .L_52)
.L_52:
        /*003c*/ 	.word	0x00000000
        /*0040*/ 	.short	0x0001
        /*0042*/ 	.short	0x0008
        /*0044*/ 	.byte	0x00, 0xf5, 0x21, 0x00


	//----- nvinfo : EIATTR_KPARAM_INFO
	.align		4
.L_53:
        /*0048*/ 	.byte	0x04, 0x17
        /*004a*/ 	.short	(.L_55 - .L_54)
.L_54:
        /*004c*/ 	.word	0x00000000
        /*0050*/ 	.short	0x0000
        /*0052*/ 	.short	0x0000
        /*0054*/ 	.byte	0x00, 0xf5, 0x21, 0x00


	//----- nvinfo : EIATTR_SPARSE_MMA_MASK
	.align		4
.L_55:
        /*0058*/ 	.byte	0x03, 0x50
        /*005a*/ 	.short	0x0000


	//----- nvinfo : EIATTR_MAXREG_COUNT
	.align		4
        /*005c*/ 	.byte	0x03, 0x1b
        /*005e*/ 	.short	0x00ff


	//----- nvinfo : EIATTR_NUM_BARRIERS
	.align		4
        /*0060*/ 	.byte	0x02, 0x4c
        /*0062*/ 	.byte	0x01
	.zero		1


	//----- nvinfo : EIATTR_MERCURY_ISA_VERSION
	.align		4
        /*0064*/ 	.byte	0x03, 0x5f
        /*0066*/ 	.short	0x0101


	//----- nvinfo : EIATTR_VRC_CTA_INIT_COUNT
	.align		4
        /*0068*/ 	.byte	0x02, 0x4a
	.zero		1
	.zero		1


	//----- nvinfo : EIATTR_EXIT_INSTR_OFFSETS
	.align		4
        /*006c*/ 	.byte	0x04, 0x1c
        /*006e*/ 	.short	(.L_57 - .L_56)


	//   ....[0]....
.L_56:
        /*0070*/ 	.word	0x000004c0


	//----- nvinfo : EIATTR_CRS_STACK_SIZE
	.align		4
.L_57:
        /*0074*/ 	.byte	0x04, 0x1e
        /*0076*/ 	.short	(.L_59 - .L_58)
.L_58:
        /*0078*/ 	.word	0x00000000


	//----- nvinfo : EIATTR_CBANK_PARAM_SIZE
	.align		4
.L_59:
        /*007c*/ 	.byte	0x03, 0x19
        /*007e*/ 	.short	0x0020


	//----- nvinfo : EIATTR_PARAM_CBANK
	.align		4
        /*0080*/ 	.byte	0x04, 0x0a
        /*0082*/ 	.short	(.L_61 - .L_60)
	.align		4
.L_60:
        /*0084*/ 	.word	index@(.nv.constant0._Z18scan_workefficientPfS_S_ii)
        /*0088*/ 	.short	0x0380
        /*008a*/ 	.short	0x0020


	//----- nvinfo : EIATTR_SW_WAR
	.align		4
.L_61:
        /*008c*/ 	.byte	0x04, 0x36
        /*008e*/ 	.short	(.L_63 - .L_62)
.L_62:
        /*0090*/ 	.word	0x00000008
.L_63:


//--------------------- .nv.callgraph             --------------------------
	.section	.nv.callgraph,"",@"SHT_CUDA_CALLGRAPH"
	.align	4
	.sectionentsize	8
	.align		4
        /*0000*/ 	.word	0x00000000
	.align		4
        /*0004*/ 	.word	0xffffffff
	.align		4
        /*0008*/ 	.word	0x00000000
	.align		4
        /*000c*/ 	.word	0xfffffffe
	.align		4
        /*0010*/ 	.word	0x00000000
	.align		4
        /*0014*/ 	.word	0xfffffffd
	.align		4
        /*0018*/ 	.word	0x00000000
	.align		4
        /*001c*/ 	.word	0xfffffffc


//--------------------- .text._Z6updatePfS_i      --------------------------
	.section	.text._Z6updatePfS_i,"ax",@progbits
	.align	128
        .global         _Z6updatePfS_i
        .type           _Z6updatePfS_i,@function
        .size           _Z6updatePfS_i,(.L_x_9 - _Z6updatePfS_i)
        .other          _Z6updatePfS_i,@"STO_CUDA_ENTRY STV_DEFAULT"
_Z6updatePfS_i:
.text._Z6updatePfS_i:
[----:B------:R-:W-:Y:S01]  /*0000*/  LDC R1, c[0x0][0x37c] ;  /* 0x0000df00ff017b82 */ /* 0x000fe20000000800 */
[----:B------:R-:W0:Y:S07]  /*0010*/  S2R R9, SR_TID.X ;  /* 0x0000000000097919 */ /* 0x000e2e0000002100 */
[----:B------:R-:W1:Y:S01]  /*0020*/  S2UR UR6, SR_CTAID.X ;  /* 0x00000000000679c3 */ /* 0x000e620000002500 */
[----:B------:R-:W2:Y:S07]  /*0030*/  LDCU.64 UR4, c[0x0][0x358] ;  /* 0x00006b00ff0477ac */ /* 0x000eae0008000a00 */
[----:B------:R-:W1:Y:S08]  /*0040*/  LDC R7, c[0x0][0x390] ;  /* 0x0000e400ff077b82 */ /* 0x000e700000000800 */
[----:B------:R-:W3:Y:S08]  /*0050*/  LDC.64 R2, c[0x0][0x388] ;  /* 0x0000e200ff027b82 */ /* 0x000ef00000000a00 */
[----:B------:R-:W4:Y:S01]  /*0060*/  LDC.64 R4, c[0x0][0x380] ;  /* 0x0000e000ff047b82 */ /* 0x000f220000000a00 */
[----:B0-----:R-:W-:-:S02]  /*0070*/  SHF.L.U32 R9, R9, 0x1, RZ ;  /* 0x0000000109097819 */ /* 0x001fc400000006ff */
[----:B-1----:R-:W-:-:S04]  /*0080*/  IADD3 R7, PT, PT, R7, UR6, RZ ;  /* 0x0000000607077c10 */ /* 0x002fc8000fffe0ff */
[C---:B------:R-:W-:Y:S01]  /*0090*/  SHF.L.U32 R0, R7.reuse, 0xb, RZ ;  /* 0x0000000b07007819 */ /* 0x040fe200000006ff */
[----:B---3--:R-:W-:-:S03]  /*00a0*/  IMAD.WIDE R2, R7, 0x4, R2 ;  /* 0x0000000407027825 */ /* 0x008fc600078e0202 */
[----:B------:R-:W-:Y:S02]  /*00b0*/  LOP3.LUT R9, R0, R9, RZ, 0xfc, !PT ;  /* 0x0000000900097212 */ /* 0x000fe400078efcff */
[----:B--2---:R-:W2:Y:S03]  /*00c0*/  LDG.E R0, desc[UR4][R2.64] ;  /* 0x0000000402007981 */ /* 0x004ea6000c1e1900 */
[----:B----4-:R-:W-:-:S05]  /*00d0*/  IMAD.WIDE R4, R9, 0x4, R4 ;  /* 0x0000000409047825 */ /* 0x010fca00078e0204 */
[----:B------:R-:W2:Y:S04]  /*00e0*/  LDG.E R7, desc[UR4][R4.64] ;  /* 0x0000000404077981 */ /* 0x000ea8000c1e1900 */
[----:B------:R-:W3:Y:S01]  /*00f0*/  LDG.E R9, desc[UR4][R4.64+0x4] ;  /* 0x0000040404097981 */ /* 0x000ee2000c1e1900 */
[----:B--2---:R-:W-:-:S05]  /*0100*/  FADD R7, R0, R7 ;  /* 0x0000000700077221 */ /* 0x004fca0000000000 */
[----:B------:R-:W-:Y:S04]  /*0110*/  STG.E desc[UR4][R4.64], R7 ;  /* 0x0000000704007986 */ /* 0x000fe8000c101904 */
[----:B------:R-:W3:Y:S02]  /*0120*/  LDG.E R0, desc[UR4][R2.64] ;  /* 0x0000000402007981 */ /* 0x000ee4000c1e1900 */
[----:B---3--:R-:W-:-:S05]  /*0130*/  FADD R9, R0, R9 ;  /* 0x0000000900097221 */ /* 0x008fca0000000000 */
[----:B------:R-:W-:Y:S01]  /*0140*/  STG.E desc[UR4][R4.64+0x4], R9 ;  /* 0x0000040904007986 */ /* 0x000fe2000c101904 */
[----:B------:R-:W-:Y:S05]  /*0150*/  EXIT ;  /* 0x000000000000794d */ /* 0x000fea0003800000 */
.L_x_0:
[----:B------:R-:W-:-:S00]  /*0160*/  BRA `(.L_x_0) ;  /* 0xfffffffc00fc7947 */ /* 0x000fc0000383ffff */
[----:B------:R-:W-:-:S00]  /*0170*/  NOP ;  /* 0x0000000000007918 */ /* 0x000fc00000000000 */
        /* <DEDUP_REMOVED lines=8> */
.L_x_9:


//--------------------- .text._Z11consolidatePfS_ --------------------------
	.section	.text._Z11consolidatePfS_,"ax",@progbits
	.align	128
        .global         _Z11consolidatePfS_
        .type           _Z11consolidatePfS_,@function
        .size           _Z11consolidatePfS_,(.L_x_10 - _Z11consolidatePfS_)
        .other          _Z11consolidatePfS_,@"STO_CUDA_ENTRY STV_DEFAULT"
_Z11consolidatePfS_:
.text._Z11consolidatePfS_:
[----:B------:R-:W-:Y:S01]  /*0000*/  LDC R1, c[0x0][0x37c] ;  /* 0x0000df00ff017b82 */ /* 0x000fe20000000800 */
[----:B------:R-:W0:Y:S07]  /*0010*/  S2R R7, SR_TID.X ;  /* 0x0000000000077919 */ /* 0x000e2e0000002100 */
[----:B------:R-:W1:Y:S01]  /*0020*/  LDC.64 R4, c[0x0][0x380] ;  /* 0x0000e000ff047b82 */ /* 0x000e620000000a00 */
[----:B------:R-:W2:Y:S07]  /*0030*/  LDCU.64 UR4, c[0x0][0x358] ;  /* 0x00006b00ff0477ac */ /* 0x000eae0008000a00 */
[----:B------:R-:W2:Y:S01]  /*0040*/  LDC.64 R2, c[0x0][0x388] ;  /* 0x0000e200ff027b82 */ /* 0x000ea20000000a00 */
[----:B0-----:R-:W-:Y:S01]  /*0050*/  SHF.L.U32 R7, R7, 0x1, RZ ;  /* 0x0000000107077819 */ /* 0x001fe200000006ff */
[----:B--2---:R-:W2:Y:S04]  /*0060*/  LDG.E R0, desc[UR4][R2.64] ;  /* 0x0000000402007981 */ /* 0x004ea8000c1e1900 */
[----:B-1----:R-:W-:-:S05]  /*0070*/  IMAD.WIDE.U32 R4, R7, 0x4, R4 ;  /* 0x0000000407047825 */ /* 0x002fca00078e0004 */
        /* <DEDUP_REMOVED lines=8> */
.L_x_1:
        /* <DEDUP_REMOVED lines=16> */
.L_x_10:


//--------------------- .text._Z18scan_workefficientPfS_S_ii --------------------------
	.section	.text._Z18scan_workefficientPfS_S_ii,"ax",@progbits
	.align	128
        .global         _Z18scan_workefficientPfS_S_ii
        .type           _Z18scan_workefficientPfS_S_ii,@function
        .size           _Z18scan_workefficientPfS_S_ii,(.L_x_11 - _Z18scan_workefficientPfS_S_ii)
        .other          _Z18scan_workefficientPfS_S_ii,@"STO_CUDA_ENTRY STV_DEFAULT"
_Z18scan_workefficientPfS_S_ii:
.text._Z18scan_workefficientPfS_S_ii:
[----:B------:R-:W-:Y:S01]  /*0000*/  LDC R1, c[0x0][0x37c] ;  /* 0x0000df00ff017b82 */ /* 0x000fe20000000800 */
[----:B------:R-:W0:Y:S07]  /*0010*/  S2R R2, SR_TID.X ;  /* 0x0000000000027919 */ /* 0x000e2e0000002100 */
[----:B------:R-:W1:Y:S01]  /*0020*/  S2UR UR4, SR_CTAID.X ;  /* 0x00000000000479c3 */ /* 0x000e620000002500 */
[----:B------:R-:W2:Y:S07]  /*0030*/  LDCU.64 UR6, c[0x0][0x358] ;  /* 0x00006b00ff0677ac */ /* 0x000eae0008000a00 */
[----:B------:R-:W1:Y:S08]  /*0040*/  LDC.64 R6, c[0x0][0x398] ;  /* 0x0000e600ff067b82 */ /* 0x000e700000000a00 */
[----:B------:R-:W3:Y:S01]  /*0050*/  LDC.64 R4, c[0x0][0x388] ;  /* 0x0000e200ff047b82 */ /* 0x000ee20000000a00 */
[----:B0-----:R-:W-:-:S02]  /*0060*/  IMAD.SHL.U32 R9, R2, 0x2, RZ ;  /* 0x0000000202097824 */ /* 0x001fc400078e00ff */
[----:B-1----:R-:W-:-:S04]  /*0070*/  VIADD R7, R7, UR4 ;  /* 0x0000000407077c36 */ /* 0x002fc80008000000 */
[----:B------:R-:W-:-:S05]  /*0080*/  IMAD.SHL.U32 R0, R7, 0x800, RZ ;  /* 0x0000080007007824 */ /* 0x000fca00078e00ff */
[----:B------:R-:W-:-:S05]  /*0090*/  LOP3.LUT R0, R0, R9, RZ, 0xfc, !PT ;  /* 0x0000000900007212 */ /* 0x000fca00078efcff */
[----:B---3--:R-:W-:-:S05]  /*00a0*/  IMAD.WIDE R4, R0, 0x4, R4 ;  /* 0x0000000400047825 */ /* 0x008fca00078e0204 */
[----:B--2---:R-:W2:Y:S04]  /*00b0*/  LDG.E R10, desc[UR6][R4.64] ;  /* 0x00000006040a7981 */ /* 0x004ea8000c1e1900 */
[----:B------:R-:W2:Y:S01]  /*00c0*/  LDG.E R11, desc[UR6][R4.64+0x4] ;  /* 0x00000406040b7981 */ /* 0x000ea2000c1e1900 */
[----:B------:R-:W0:Y:S01]  /*00d0*/  S2UR UR5, SR_CgaCtaId ;  /* 0x00000000000579c3 */ /* 0x000e220000008800 */
[----:B------:R-:W-:Y:S01]  /*00e0*/  UMOV UR4, 0x400 ;  /* 0x0000040000047882 */ /* 0x000fe20000000000 */
[----:B------:R-:W-:Y:S01]  /*00f0*/  SHF.R.S32.HI R6, RZ, 0x1, R6 ;  /* 0x00000001ff067819 */ /* 0x000fe20000011406 */
[----:B------:R-:W-:Y:S01]  /*0100*/  IMAD.MOV.U32 R8, RZ, RZ, 0x1 ;  /* 0x00000001ff087424 */ /* 0x000fe200078e00ff */
[----:B------:R-:W-:Y:S02]  /*0110*/  ISETP.NE.AND P0, PT, R2, RZ, PT ;  /* 0x000000ff0200720c */ /* 0x000fe40003f05270 */
[----:B------:R-:W-:-:S02]  /*0120*/  ISETP.GE.AND P1, PT, R6, 0x1, PT ;  /* 0x000000010600780c */ /* 0x000fc40003f26270 */
[----:B------:R-:W-:Y:S01]  /*0130*/  IADD3 R9, PT, PT, R9, 0x1, RZ ;  /* 0x0000000109097810 */ /* 0x000fe20007ffe0ff */
[----:B0-----:R-:W-:-:S06]  /*0140*/  ULEA UR4, UR5, UR4, 0x18 ;  /* 0x0000000405047291 */ /* 0x001fcc000f8ec0ff */
[----:B------:R-:W-:-:S05]  /*0150*/  LEA R3, R2, UR4, 0x3 ;  /* 0x0000000402037c11 */ /* 0x000fca000f8e18ff */
[----:B--2---:R0:W-:Y:S01]  /*0160*/  STS.64 [R3], R10 ;  /* 0x0000000a03007388 */ /* 0x0041e20000000a00 */
[----:B------:R-:W-:Y:S05]  /*0170*/  @!P1 BRA `(.L_x_2) ;  /* 0x0000000000389947 */ /* 0x000fea0003800000 */
[----:B------:R-:W-:-:S07]  /*0180*/  IMAD.MOV.U32 R8, RZ, RZ, 0x1 ;  /* 0x00000001ff087424 */ /* 0x000fce00078e00ff */
.L_x_3:
[----:B------:R-:W-:Y:S01]  /*0190*/  BAR.SYNC.DEFER_BLOCKING 0x0 ;  /* 0x0000000000007b1d */ /* 0x000fe20000010000 */
[----:B------:R-:W-:-:S13]  /*01a0*/  ISETP.GE.AND P1, PT, R2, R6, PT ;  /* 0x000000060200720c */ /* 0x000fda0003f26270 */
[----:B------:R-:W-:-:S05]  /*01b0*/  @!P1 IMAD R4, R9, R8, RZ ;  /* 0x0000000809049224 */ /* 0x000fca00078e02ff */
[----:B------:R-:W-:-:S05]  /*01c0*/  @!P1 LEA R5, R4, UR4, 0x2 ;  /* 0x0000000404059c11 */ /* 0x000fca000f8e10ff */
[C---:B------:R-:W-:Y:S01]  /*01d0*/  @!P1 IMAD R4, R8.reuse, 0x4, R5 ;  /* 0x0000000408049824 */ /* 0x040fe200078e0205 */
[----:B------:R-:W-:Y:S01]  /*01e0*/  SHF.L.U32 R8, R8, 0x1, RZ ;  /* 0x0000000108087819 */ /* 0x000fe200000006ff */
[----:B------:R-:W-:Y:S04]  /*01f0*/  @!P1 LDS R5, [R5+-0x4] ;  /* 0xfffffc0005059984 */ /* 0x000fe80000000800 */
[----:B0-----:R-:W0:Y:S02]  /*0200*/  @!P1 LDS R10, [R4+-0x4] ;  /* 0xfffffc00040a9984 */ /* 0x001e240000000800 */
[----:B0-----:R-:W-:-:S05]  /*0210*/  @!P1 FADD R11, R5, R10 ;  /* 0x0000000a050b9221 */ /* 0x001fca0000000000 */
[----:B------:R1:W-:Y:S01]  /*0220*/  @!P1 STS [R4+-0x4], R11 ;  /* 0xfffffc0b04009388 */ /* 0x0003e20000000800 */
[----:B------:R-:W-:Y:S02]  /*0230*/  ISETP.GT.U32.AND P1, PT, R6, 0x1, PT ;  /* 0x000000010600780c */ /* 0x000fe40003f24070 */
[----:B------:R-:W-:-:S11]  /*0240*/  SHF.R.U32.HI R6, RZ, 0x1, R6 ;  /* 0x00000001ff067819 */ /* 0x000fd60000011606 */
[----:B-1----:R-:W-:Y:S05]  /*0250*/  @P1 BRA `(.L_x_3) ;  /* 0xfffffffc00cc1947 */ /* 0x002fea000383ffff */
.L_x_2:
[----:B------:R-:W-:Y:S04]  /*0260*/  BSSY.RECONVERGENT B0, `(.L_x_4) ;  /* 0x000000c000007945 */ /* 0x000fe80003800200 */
[----:B------:R-:W-:Y:S05]  /*0270*/  @P0 BRA `(.L_x_5) ;  /* 0x0000000000280947 */ /* 0x000fea0003800000 */
[----:B------:R-:W1:Y:S01]  /*0280*/  LDC.64 R4, c[0x0][0x390] ;  /* 0x0000e400ff047b82 */ /* 0x000e620000000a00 */
[----:B------:R-:W2:Y:S02]  /*0290*/  LDCU UR5, c[0x0][0x398] ;  /* 0x00007300ff0577ac */ /* 0x000ea40008000800 */
[----:B--2---:R-:W-:Y:S01]  /*02a0*/  ULEA UR5, UR5, UR4, 0x2 ;  /* 0x0000000405057291 */ /* 0x004fe2000f8e10ff */
[----:B-1----:R-:W-:-:S04]  /*02b0*/  ISETP.NE.U32.AND P0, PT, R4, RZ, PT ;  /* 0x000000ff0400720c */ /* 0x002fc80003f05070 */
[----:B------:R-:W-:-:S13]  /*02c0*/  ISETP.NE.AND.EX P0, PT, R5, RZ, PT, P0 ;  /* 0x000000ff0500720c */ /* 0x000fda0003f05300 */
[----:B0-----:R-:W0:Y:S01]  /*02d0*/  @P0 LDS R11, [UR5+-0x4] ;  /* 0xfffffc05ff0b0984 */ /* 0x001e220008000800 */
[----:B------:R-:W1:Y:S03]  /*02e0*/  @P0 LDC.64 R4, c[0x0][0x390] ;  /* 0x0000e400ff040b82 */ /* 0x000e660000000a00 */
[----:B------:R-:W-:Y:S01]  /*02f0*/  STS [UR5+-0x4], RZ ;  /* 0xfffffcffff007988 */ /* 0x000fe20008000805 */
[----:B-1----:R-:W-:-:S05]  /*0300*/  @P0 IMAD.WIDE R4, R7, 0x4, R4 ;  /* 0x0000000407040825 */ /* 0x002fca00078e0204 */
[----:B0-----:R1:W-:Y:S02]  /*0310*/  @P0 STG.E desc[UR6][R4.64], R11 ;  /* 0x0000000b04000986 */ /* 0x0013e4000c101906 */
.L_x_5:
[----:B------:R-:W-:Y:S05]  /*0320*/  BSYNC.RECONVERGENT B0 ;  /* 0x0000000000007941 */ /* 0x000fea0003800200 */
.L_x_4:
[----:B------:R-:W2:Y:S02]  /*0330*/  LDCU UR5, c[0x0][0x398] ;  /* 0x00007300ff0577ac */ /* 0x000ea40008000800 */
[----:B--2---:R-:W-:-:S09]  /*0340*/  UISETP.GE.AND UP0, UPT, UR5, 0x2, UPT ;  /* 0x000000020500788c */ /* 0x004fd2000bf06270 */
[----:B------:R-:W-:Y:S05]  /*0350*/  BRA.U !UP0, `(.L_x_6) ;  /* 0x0000000108407547 */ /* 0x000fea000b800000 */
[----:B------:R-:W2:Y:S01]  /*0360*/  LDCU UR8, c[0x0][0x398] ;  /* 0x00007300ff0877ac */ /* 0x000ea20008000800 */
[----:B------:R-:W-:-:S05]  /*0370*/  UMOV UR5, 0x1 ;  /* 0x0000000100057882 */ /* 0x000fca0000000000 */
.L_x_7:
[----:B------:R-:W-:Y:S01]  /*0380*/  BAR.SYNC.DEFER_BLOCKING 0x0 ;  /* 0x0000000000007b1d */ /* 0x000fe20000010000 */
[----:B------:R-:W-:Y:S01]  /*0390*/  ISETP.GE.U32.AND P0, PT, R2, UR5, PT ;  /* 0x0000000502007c0c */ /* 0x000fe2000bf06070 */
[----:B------:R-:W-:Y:S01]  /*03a0*/  USHF.L.U32 UR5, UR5, 0x1, URZ ;  /* 0x0000000105057899 */ /* 0x000fe200080006ff */
[----:B------:R-:W-:-:S03]  /*03b0*/  SHF.R.U32.HI R8, RZ, 0x1, R8 ;  /* 0x00000001ff087819 */ /* 0x000fc60000011608 */
[----:B--2---:R-:W-:-:S08]  /*03c0*/  UISETP.GE.AND UP0, UPT, UR5, UR8, UPT ;  /* 0x000000080500728c */ /* 0x004fd0000bf06270 */
[----:B-1----:R-:W-:-:S05]  /*03d0*/  @!P0 IMAD R4, R9, R8, RZ ;  /* 0x0000000809048224 */ /* 0x002fca00078e02ff */
[----:B---3--:R-:W-:-:S05]  /*03e0*/  @!P0 LEA R5, R4, UR4, 0x2 ;  /* 0x0000000404058c11 */ /* 0x008fca000f8e10ff */
[----:B------:R-:W-:Y:S01]  /*03f0*/  @!P0 IMAD R6, R8, 0x4, R5 ;  /* 0x0000000408068824 */ /* 0x000fe200078e0205 */
[----:B------:R-:W-:Y:S04]  /*0400*/  @!P0 LDS R4, [R5+-0x4] ;  /* 0xfffffc0005048984 */ /* 0x000fe80000000800 */
[----:B------:R-:W0:Y:S02]  /*0410*/  @!P0 LDS R7, [R6+-0x4] ;  /* 0xfffffc0006078984 */ /* 0x000e240000000800 */
[----:B0-----:R-:W-:Y:S02]  /*0420*/  @!P0 FADD R11, R4, R7 ;  /* 0x00000007040b8221 */ /* 0x001fe40000000000 */
[----:B------:R3:W-:Y:S04]  /*0430*/  @!P0 STS [R5+-0x4], R7 ;  /* 0xfffffc0705008388 */ /* 0x0007e80000000800 */
[----:B------:R3:W-:Y:S01]  /*0440*/  @!P0 STS [R6+-0x4], R11 ;  /* 0xfffffc0b06008388 */ /* 0x0007e20000000800 */
[----:B------:R-:W-:Y:S05]  /*0450*/  BRA.U !UP0, `(.L_x_7) ;  /* 0xfffffffd08c87547 */ /* 0x000fea000b83ffff */
.L_x_6:
[----:B------:R-:W-:Y:S08]  /*0460*/  BAR.SYNC.DEFER_BLOCKING 0x0 ;  /* 0x0000000000007b1d */ /* 0x000ff00000010000 */
[----:B-1-3--:R-:W1:Y:S01]  /*0470*/  LDC.64 R4, c[0x0][0x380] ;  /* 0x0000e000ff047b82 */ /* 0x00ae620000000a00 */
[----:B0-----:R-:W0:Y:S01]  /*0480*/  LDS.64 R2, [R3] ;  /* 0x0000000003027984 */ /* 0x001e220000000a00 */
[----:B-1----:R-:W-:-:S05]  /*0490*/  IMAD.WIDE R4, R0, 0x4, R4 ;  /* 0x0000000400047825 */ /* 0x002fca00078e0204 */
[----:B0-----:R-:W-:Y:S04]  /*04a0*/  STG.E desc[UR6][R4.64], R2 ;  /* 0x0000000204007986 */ /* 0x001fe8000c101906 */
[----:B------:R-:W-:Y:S01]  /*04b0*/  STG.E desc[UR6][R4.64+0x4], R3 ;  /* 0x0000040304007986 */ /* 0x000fe2000c101906 */
[----:B------:R-:W-:Y:S05]  /*04c0*/  EXIT ;  /* 0x000000000000794d */ /* 0x000fea0003800000 */
.L_x_8:
        /* <DEDUP_REMOVED lines=11> */
.L_x_11:


//--------------------- .nv.shared._Z6updatePfS_i --------------------------
	.section	.nv.shared._Z6updatePfS_i,"aw",@nobits
	.sectionflags	@""
	.align	16
	.zero		1024


//--------------------- .nv.shared.reserved.0     --------------------------
	.section	.nv.shared.reserved.0,"aw",@nobits
	.weak		__nv_reservedSMEM_offset_0_alias
	.size		__nv_reservedSMEM_offset_0_alias, 0, 64
	.other		__nv_reservedSMEM_offset_0_alias,@"STO_CUDA_RESERVED_SHARED STV_DEFAULT"
__nv_reservedSMEM_offset_0_alias:
	.zero		0
	.zero		64


//--------------------- .nv.shared._Z11consolidatePfS_ --------------------------
	.section	.nv.shared._Z11consolidatePfS_,"aw",@nobits
	.sectionflags	@""
	.align	16
	.zero		1024


//--------------------- .nv.shared._Z18scan_workefficientPfS_S_ii --------------------------
	.section	.nv.shared._Z18scan_workefficientPfS_S_ii,"aw",@nobits
	.sectionflags	@""
	.align	16
	.zero		1024


//--------------------- .nv.constant0._Z6updatePfS_i --------------------------
	.section	.nv.constant0._Z6updatePfS_i,"a",@progbits
	.sectionflags	@""
	.align	4
.nv.constant0._Z6updatePfS_i:
	.zero		916


//--------------------- .nv.constant0._Z11consolidatePfS_ --------------------------
	.section	.nv.constant0._Z11consolidatePfS_,"a",@progbits
	.sectionflags	@""
	.align	4
.nv.constant0._Z11consolidatePfS_:
	.zero		912


//--------------------- .nv.constant0._Z18scan_workefficientPfS_S_ii --------------------------
	.section	.nv.constant0._Z18scan_workefficientPfS_S_ii,"a",@progbits
	.sectionflags	@""
	.align	4
.nv.constant0._Z18scan_workefficientPfS_S_ii:
	.zero		928


//--------------------- SYMBOLS --------------------------

	.type		.nv.reservedSmem.offset0,@object
	.size		.nv.reservedSmem.offset0,0x4
	.type		.nv.reservedSmem.cap,@object
	.size		.nv.reservedSmem.cap,0x4
